//
// Generated by NVIDIA NVVM Compiler
//
// Compiler Build ID: CL-36424714
// Cuda compilation tools, release 13.0, V13.0.88
// Based on NVVM 20.0.0
//

.version 9.0
.target sm_100
.address_size 64

	// .globl	_Z2B2PiS_S_i

.visible .entry _Z2B2PiS_S_i(
	.param .u64 .ptr .align 1 _Z2B2PiS_S_i_param_0,
	.param .u64 .ptr .align 1 _Z2B2PiS_S_i_param_1,
	.param .u64 .ptr .align 1 _Z2B2PiS_S_i_param_2,
	.param .u32 _Z2B2PiS_S_i_param_3
)
{
	.reg .b32 	%r<11>;
	.reg .b64 	%rd<11>;

	ld.param.u64 	%rd1, [_Z2B2PiS_S_i_param_0];
	ld.param.u64 	%rd2, [_Z2B2PiS_S_i_param_1];
	ld.param.u64 	%rd3, [_Z2B2PiS_S_i_param_2];
	ld.param.u32 	%r1, [_Z2B2PiS_S_i_param_3];
	cvta.to.global.u64 	%rd4, %rd3;
	cvta.to.global.u64 	%rd5, %rd2;
	cvta.to.global.u64 	%rd6, %rd1;
	mov.u32 	%r2, %ctaid.x;
	mov.u32 	%r3, %ntid.x;
	mov.u32 	%r4, %tid.x;
	mad.lo.s32 	%r5, %r2, %r3, %r4;
	shl.b32 	%r6, %r1, 11;
	add.s32 	%r7, %r5, %r6;
	mul.wide.s32 	%rd7, %r7, 4;
	add.s64 	%rd8, %rd6, %rd7;
	ld.global.u32 	%r8, [%rd8];
	add.s64 	%rd9, %rd5, %rd7;
	ld.global.u32 	%r9, [%rd9];
	mul.lo.s32 	%r10, %r9, %r8;
	add.s64 	%rd10, %rd4, %rd7;
	st.global.u32 	[%rd10], %r10;
	ret;

}
	// .globl	_Z2B3PiS_S_
.visible .entry _Z2B3PiS_S_(
	.param .u64 .ptr .align 1 _Z2B3PiS_S__param_0,
	.param .u64 .ptr .align 1 _Z2B3PiS_S__param_1,
	.param .u64 .ptr .align 1 _Z2B3PiS_S__param_2
)
{
	.reg .b32 	%r<20>;
	.reg .b64 	%rd<11>;

	ld.param.u64 	%rd1, [_Z2B3PiS_S__param_0];
	ld.param.u64 	%rd2, [_Z2B3PiS_S__param_1];
	ld.param.u64 	%rd3, [_Z2B3PiS_S__param_2];
	cvta.to.global.u64 	%rd4, %rd3;
	cvta.to.global.u64 	%rd5, %rd2;
	cvta.to.global.u64 	%rd6, %rd1;
	mov.u32 	%r1, %ctaid.x;
	mov.u32 	%r2, %ntid.x;
	mov.u32 	%r3, %tid.x;
	mad.lo.s32 	%r4, %r1, %r2, %r3;
	mul.wide.s32 	%rd7, %r4, 4;
	add.s64 	%rd8, %rd6, %rd7;
	add.s64 	%rd9, %rd5, %rd7;
	add.s64 	%rd10, %rd4, %rd7;
	ld.global.u32 	%r5, [%rd8];
	ld.global.u32 	%r6, [%rd9];
	mul.lo.s32 	%r7, %r6, %r5;
	st.global.u32 	[%rd10], %r7;
	ld.global.u32 	%r8, [%rd8];
	ld.global.u32 	%r9, [%rd9];
	mul.lo.s32 	%r10, %r9, %r8;
	st.global.u32 	[%rd10], %r10;
	ld.global.u32 	%r11, [%rd8];
	ld.global.u32 	%r12, [%rd9];
	mul.lo.s32 	%r13, %r12, %r11;
	st.global.u32 	[%rd10], %r13;
	ld.global.u32 	%r14, [%rd8];
	ld.global.u32 	%r15, [%rd9];
	mul.lo.s32 	%r16, %r15, %r14;
	st.global.u32 	[%rd10], %r16;
	ld.global.u32 	%r17, [%rd8];
	ld.global.u32 	%r18, [%rd9];
	mul.lo.s32 	%r19, %r18, %r17;
	st.global.u32 	[%rd10], %r19;
	ret;

}
	// .globl	_Z8AdditionPiS_S_
.visible .entry _Z8AdditionPiS_S_(
	.param .u64 .ptr .align 1 _Z8AdditionPiS_S__param_0,
	.param .u64 .ptr .align 1 _Z8AdditionPiS_S__param_1,
	.param .u64 .ptr .align 1 _Z8AdditionPiS_S__param_2
)
{
	.reg .b32 	%r<8>;
	.reg .b64 	%rd<11>;

	ld.param.u64 	%rd1, [_Z8AdditionPiS_S__param_0];
	ld.param.u64 	%rd2, [_Z8AdditionPiS_S__param_1];
	ld.param.u64 	%rd3, [_Z8AdditionPiS_S__param_2];
	cvta.to.global.u64 	%rd4, %rd3;
	cvta.to.global.u64 	%rd5, %rd2;
	cvta.to.global.u64 	%rd6, %rd1;
	mov.u32 	%r1, %ctaid.x;
	mov.u32 	%r2, %ntid.x;
	mov.u32 	%r3, %tid.x;
	mad.lo.s32 	%r4, %r1, %r2, %r3;
	mul.wide.s32 	%rd7, %r4, 4;
	add.s64 	%rd8, %rd6, %rd7;
	ld.global.u32 	%r5, [%rd8];
	add.s64 	%rd9, %rd5, %rd7;
	ld.global.u32 	%r6, [%rd9];
	mul.lo.s32 	%r7, %r6, %r5;
	add.s64 	%rd10, %rd4, %rd7;
	st.global.u32 	[%rd10], %r7;
	ret;

}


// ===== COMPILED SASS (sm_100) =====

	.target	sm_100

	.elftype	@"ET_EXEC"


//--------------------- .note.nv.tkinfo           --------------------------
	.section	.note.nv.tkinfo,"",@"SHT_NOTE"
	.sectionflags	@"SHF_NOTE_NV_TKINFO"
	.tkinfo
        /*0018*/ 	.word	0x00000002
        /*0030*/ 	.string	""
        /*0030*/ 	.string	"ptxas"
        /*0030*/ 	.string	"Cuda compilation tools, release 13.0, V13.0.88"
        /*0030*/ 	.string	"Build cuda_13.0.r13.0/compiler.36424714_0"
        /*0030*/ 	.string	"-arch sm_100 -m 64 "



//--------------------- .note.nv.cuinfo           --------------------------
	.section	.note.nv.cuinfo,"",@"SHT_NOTE"
	.sectionflags	@"SHF_NOTE_NV_CUINFO"
        /*0018*/ 	.short	0x0002
        /*001a*/ 	.short	0x0064
        /*001c*/ 	.short	0x0082
	.zero		2


//--------------------- .nv.info                  --------------------------
	.section	.nv.info,"",@"SHT_CUDA_INFO"
	.align	4


	//----- nvinfo : EIATTR_REGCOUNT
	.align		4
        /*0000*/ 	.byte	0x04, 0x2f
        /*0002*/ 	.short	(.L_1 - .L_0)
	.align		4
.L_0:
        /*0004*/ 	.word	index@(_Z2B2PiS_S_i)
        /*0008*/ 	.word	0x0000000c


	//----- nvinfo : EIATTR_FRAME_SIZE
	.align		4
.L_1:
        /*000c*/ 	.byte	0x04, 0x11
        /*000e*/ 	.short	(.L_3 - .L_2)
	.align		4
.L_2:
        /*0010*/ 	.word	index@(_Z2B2PiS_S_i)
        /*0014*/ 	.word	0x00000000


	//----- nvinfo : EIATTR_REGCOUNT
	.align		4
.L_3:
        /*0018*/ 	.byte	0x04, 0x2f
        /*001a*/ 	.short	(.L_5 - .L_4)
	.align		4
.L_4:
        /*001c*/ 	.word	index@(_Z2B3PiS_S_)
        /*0020*/ 	.word	0x00000012


	//----- nvinfo : EIATTR_FRAME_SIZE
	.align		4
.L_5:
        /*0024*/ 	.byte	0x04, 0x11
        /*0026*/ 	.short	(.L_7 - .L_6)
	.align		4
.L_6:
        /*0028*/ 	.word	index@(_Z2B3PiS_S_)
        /*002c*/ 	.word	0x00000000


	//----- nvinfo : EIATTR_REGCOUNT
	.align		4
.L_7:
        /*0030*/ 	.byte	0x04, 0x2f
        /*0032*/ 	.short	(.L_9 - .L_8)
	.align		4
.L_8:
        /*0034*/ 	.word	index@(_Z8AdditionPiS_S_)
        /*0038*/ 	.word	0x0000000c


	//----- nvinfo : EIATTR_FRAME_SIZE
	.align		4
.L_9:
        /*003c*/ 	.byte	0x04, 0x11
        /*003e*/ 	.short	(.L_11 - .L_10)
	.align		4
.L_10:
        /*0040*/ 	.word	index@(_Z8AdditionPiS_S_)
        /*0044*/ 	.word	0x00000000


	//----- nvinfo : EIATTR_MIN_STACK_SIZE
	.align		4
.L_11:
        /*0048*/ 	.byte	0x04, 0x12
        /*004a*/ 	.short	(.L_13 - .L_12)
	.align		4
.L_12:
        /*004c*/ 	.word	index@(_Z8AdditionPiS_S_)
        /*0050*/ 	.word	0x00000000


	//----- nvinfo : EIATTR_MIN_STACK_SIZE
	.align		4
.L_13:
        /*0054*/ 	.byte	0x04, 0x12
        /*0056*/ 	.short	(.L_15 - .L_14)
	.align		4
.L_14:
        /*0058*/ 	.word	index@(_Z2B3PiS_S_)
        /*005c*/ 	.word	0x00000000


	//----- nvinfo : EIATTR_MIN_STACK_SIZE
	.align		4
.L_15:
        /*0060*/ 	.byte	0x04, 0x12
        /*0062*/ 	.short	(.L_17 - .L_16)
	.align		4
.L_16:
        /*0064*/ 	.word	index@(_Z2B2PiS_S_i)
        /*0068*/ 	.word	0x00000000
.L_17:


//--------------------- .nv.compat                --------------------------
	.section	.nv.compat,"",@"SHT_CUDA_COMPAT_INFO"
	.align	4
        /*0000*/ 	.byte	0x02, 0x09, 0x00, 0x00, 0x02, 0x02, 0x01, 0x00, 0x02, 0x05, 0x05, 0x00, 0x03, 0x07, 0x01, 0x01
        /*0010*/ 	.byte	0x02, 0x03, 0x00, 0x00, 0x02, 0x06, 0x01, 0x00, 0x04, 0x0b, 0x08, 0x00, 0x09, 0x00, 0x00, 0x00
        /*0020*/ 	.byte	0x00, 0x00, 0x00, 0x00


//--------------------- .nv.info._Z8AdditionPiS_S_ --------------------------
	.section	.nv.info._Z8AdditionPiS_S_,"",@"SHT_CUDA_INFO"
	.sectionflags	@""
	.align	4


	//----- nvinfo : EIATTR_CUDA_API_VERSION
	.align		4
        /*0000*/ 	.byte	0x04, 0x37
        /*0002*/ 	.short	(.L_19 - .L_18)
.L_18:
        /*0004*/ 	.word	0x00000082


	//----- nvinfo : EIATTR_KPARAM_INFO
	.align		4
.L_19:
        /*0008*/ 	.byte	0x04, 0x17
        /*000a*/ 	.short	(.L_21 - .L_20)
.L_20:
        /*000c*/ 	.word	0x00000000
        /*0010*/ 	.short	0x0002
        /*0012*/ 	.short	0x0010
        /*0014*/ 	.byte	0x00, 0xf5, 0x21, 0x00


	//----- nvinfo : EIATTR_KPARAM_INFO
	.align		4
.L_21:
        /*0018*/ 	.byte	0x04, 0x17
        /*001a*/ 	.short	(.L_23 - .L_22)
.L_22:
        /*001c*/ 	.word	0x00000000
        /*0020*/ 	.short	0x0001
        /*0022*/ 	.short	0x0008
        /*0024*/ 	.byte	0x00, 0xf5, 0x21, 0x00


	//----- nvinfo : EIATTR_KPARAM_INFO
	.align		4
.L_23:
        /*0028*/ 	.byte	0x04, 0x17
        /*002a*/ 	.short	(.L_25 - .L_24)
.L_24:
        /*002c*/ 	.word	0x00000000
        /*0030*/ 	.short	0x0000
        /*0032*/ 	.short	0x0000
        /*0034*/ 	.byte	0x00, 0xf5, 0x21, 0x00


	//----- nvinfo : EIATTR_SPARSE_MMA_MASK
	.align		4
.L_25:
        /*0038*/ 	.byte	0x03, 0x50
        /*003a*/ 	.short	0x0000


	//----- nvinfo : EIATTR_MAXREG_COUNT
	.align		4
        /*003c*/ 	.byte	0x03, 0x1b
        /*003e*/ 	.short	0x00ff


	//----- nvinfo : EIATTR_MERCURY_ISA_VERSION
	.align		4
        /*0040*/ 	.byte	0x03, 0x5f
        /*0042*/ 	.short	0x0101


	//----- nvinfo : EIATTR_VRC_CTA_INIT_COUNT
	.align		4
        /*0044*/ 	.byte	0x02, 0x4a
	.zero		1
	.zero		1


	//----- nvinfo : EIATTR_EXIT_INSTR_OFFSETS
	.align		4
        /*0048*/ 	.byte	0x04, 0x1c
        /*004a*/ 	.short	(.L_27 - .L_26)


	//   ....[0]....
.L_26:
        /*004c*/ 	.word	0x00000100


	//----- nvinfo : EIATTR_CBANK_PARAM_SIZE
	.align		4
.L_27:
        /*0050*/ 	.byte	0x03, 0x19
        /*0052*/ 	.short	0x0018


	//----- nvinfo : EIATTR_PARAM_CBANK
	.align		4
        /*0054*/ 	.byte	0x04, 0x0a
        /*0056*/ 	.short	(.L_29 - .L_28)
	.align		4
.L_28:
        /*0058*/ 	.word	index@(.nv.constant0._Z8AdditionPiS_S_)
        /*005c*/ 	.short	0x0380
        /*005e*/ 	.short	0x0018


	//----- nvinfo : EIATTR_SW_WAR
	.align		4
.L_29:
        /*0060*/ 	.byte	0x04, 0x36
        /*0062*/ 	.short	(.L_31 - .L_30)
.L_30:
        /*0064*/ 	.word	0x00000008
.L_31:


//--------------------- .nv.info._Z2B3PiS_S_      --------------------------
	.section	.nv.info._Z2B3PiS_S_,"",@"SHT_CUDA_INFO"
	.sectionflags	@""
	.align	4


	//----- nvinfo : EIATTR_CUDA_API_VERSION
	.align		4
        /*0000*/ 	.byte	0x04, 0x37
        /*0002*/ 	.short	(.L_33 - .L_32)
.L_32:
        /*0004*/ 	.word	0x00000082


	//----- nvinfo : EIATTR_KPARAM_INFO
	.align		4
.L_33:
        /*0008*/ 	.byte	0x04, 0x17
        /*000a*/ 	.short	(.L_35 - .L_34)
.L_34:
        /*000c*/ 	.word	0x00000000
        /*0010*/ 	.short	0x0002
        /*0012*/ 	.short	0x0010
        /*0014*/ 	.byte	0x00, 0xf5, 0x21, 0x00


	//----- nvinfo : EIATTR_KPARAM_INFO
	.align		4
.L_35:
        /*0018*/ 	.byte	0x04, 0x17
        /*001a*/ 	.short	(.L_37 - .L_36)
.L_36:
        /*001c*/ 	.word	0x00000000
        /*0020*/ 	.short	0x0001
        /*0022*/ 	.short	0x0008
        /*0024*/ 	.byte	0x00, 0xf5, 0x21, 0x00


	//----- nvinfo : EIATTR_KPARAM_INFO
	.align		4
.L_37:
        /*0028*/ 	.byte	0x04, 0x17
        /*002a*/ 	.short	(.L_39 - .L_38)
.L_38:
        /*002c*/ 	.word	0x00000000
        /*0030*/ 	.short	0x0000
        /*0032*/ 	.short	0x0000
        /*0034*/ 	.byte	0x00, 0xf5, 0x21, 0x00


	//----- nvinfo : EIATTR_SPARSE_MMA_MASK
	.align		4
.L_39:
        /*0038*/ 	.byte	0x03, 0x50
        /*003a*/ 	.short	0x0000


	//----- nvinfo : EIATTR_MAXREG_COUNT
	.align		4
        /*003c*/ 	.byte	0x03, 0x1b
        /*003e*/ 	.short	0x00ff


	//----- nvinfo : EIATTR_MERCURY_ISA_VERSION
	.align		4
        /*0040*/ 	.byte	0x03, 0x5f
        /*0042*/ 	.short	0x0101


	//----- nvinfo : EIATTR_VRC_CTA_INIT_COUNT
	.align		4
        /*0044*/ 	.byte	0x02, 0x4a
	.zero		1
	.zero		1


	//----- nvinfo : EIATTR_EXIT_INSTR_OFFSETS
	.align		4
        /*0048*/ 	.byte	0x04, 0x1c
        /*004a*/ 	.short	(.L_41 - .L_40)


	//   ....[0]....
.L_40:
        /*004c*/ 	.word	0x00000200


	//----- nvinfo : EIATTR_CBANK_PARAM_SIZE
	.align		4
.L_41:
        /*0050*/ 	.byte	0x03, 0x19
        /*0052*/ 	.short	0x0018


	//----- nvinfo : EIATTR_PARAM_CBANK
	.align		4
        /*0054*/ 	.byte	0x04, 0x0a
        /*0056*/ 	.short	(.L_43 - .L_42)
	.align		4
.L_42:
        /*0058*/ 	.word	index@(.nv.constant0._Z2B3PiS_S_)
        /*005c*/ 	.short	0x0380
        /*005e*/ 	.short	0x0018


	//----- nvinfo : EIATTR_SW_WAR
	.align		4
.L_43:
        /*0060*/ 	.byte	0x04, 0x36
        /*0062*/ 	.short	(.L_45 - .L_44)
.L_44:
        /*0064*/ 	.word	0x00000008
.L_45:


//--------------------- .nv.info._Z2B2PiS_S_i     --------------------------
	.section	.nv.info._Z2B2PiS_S_i,"",@"SHT_CUDA_INFO"
	.sectionflags	@""
	.align	4


	//----- nvinfo : EIATTR_CUDA_API_VERSION
	.align		4
        /*0000*/ 	.byte	0x04, 0x37
        /*0002*/ 	.short	(.L_47 - .L_46)
.L_46:
        /*0004*/ 	.word	0x00000082


	//----- nvinfo : EIATTR_KPARAM_INFO
	.align		4
.L_47:
        /*0008*/ 	.byte	0x04, 0x17
        /*000a*/ 	.short	(.L_49 - .L_48)
.L_48:
        /*000c*/ 	.word	0x00000000
        /*0010*/ 	.short	0x0003
        /*0012*/ 	.short	0x0018
        /*0014*/ 	.byte	0x00, 0xf0, 0x11, 0x00


	//----- nvinfo : EIATTR_KPARAM_INFO
	.align		4
.L_49:
        /*0018*/ 	.byte	0x04, 0x17
        /*001a*/ 	.short	(.L_51 - .L_50)
.L_50:
        /*001c*/ 	.word	0x00000000
        /*0020*/ 	.short	0x0002
        /*0022*/ 	.short	0x0010
        /*0024*/ 	.byte	0x00, 0xf5, 0x21, 0x00


	//----- nvinfo : EIATTR_KPARAM_INFO
	.align		4
.L_51:
        /*0028*/ 	.byte	0x04, 0x17
        /*002a*/ 	.short	(.L_53 - .L_52)
.L_52:
        /*002c*/ 	.word	0x00000000
        /*0030*/ 	.short	0x0001
        /*0032*/ 	.short	0x0008
        /*0034*/ 	.byte	0x00, 0xf5, 0x21, 0x00


	//----- nvinfo : EIATTR_KPARAM_INFO
	.align		4
.L_53:
        /*0038*/ 	.byte	0x04, 0x17
        /*003a*/ 	.short	(.L_55 - .L_54)
.L_54:
        /*003c*/ 	.word	0x00000000
        /*0040*/ 	.short	0x0000
        /*0042*/ 	.short	0x0000
        /*0044*/ 	.byte	0x00, 0xf5, 0x21, 0x00


	//----- nvinfo : EIATTR_SPARSE_MMA_MASK
	.align		4
.L_55:
        /*0048*/ 	.byte	0x03, 0x50
        /*004a*/ 	.short	0x0000


	//----- nvinfo : EIATTR_MAXREG_COUNT
	.align		4
        /*004c*/ 	.byte	0x03, 0x1b
        /*004e*/ 	.short	0x00ff


	//----- nvinfo : EIATTR_MERCURY_ISA_VERSION
	.align		4
        /*0050*/ 	.byte	0x03, 0x5f
        /*0052*/ 	.short	0x0101


	//----- nvinfo : EIATTR_VRC_CTA_INIT_COUNT
	.align		4
        /*0054*/ 	.byte	0x02, 0x4a
	.zero		1
	.zero		1


	//----- nvinfo : EIATTR_EXIT_INSTR_OFFSETS
	.align		4
        /*0058*/ 	.byte	0x04, 0x1c
        /*005a*/ 	.short	(.L_57 - .L_56)


	//   ....[0]....
.L_56:
        /*005c*/ 	.word	0x00000120


	//----- nvinfo : EIATTR_CBANK_PARAM_SIZE
	.align		4
.L_57:
        /*0060*/ 	.byte	0x03, 0x19
        /*0062*/ 	.short	0x001c


	//----- nvinfo : EIATTR_PARAM_CBANK
	.align		4
        /*0064*/ 	.byte	0x04, 0x0a
        /*0066*/ 	.short	(.L_59 - .L_58)
	.align		4
.L_58:
        /*0068*/ 	.word	index@(.nv.constant0._Z2B2PiS_S_i)
        /*006c*/ 	.short	0x0380
        /*006e*/ 	.short	0x001c


	//----- nvinfo : EIATTR_SW_WAR
	.align		4
.L_59:
        /*0070*/ 	.byte	0x04, 0x36
        /*0072*/ 	.short	(.L_61 - .L_60)
.L_60:
        /*0074*/ 	.word	0x00000008
.L_61:


//--------------------- .nv.callgraph             --------------------------
	.section	.nv.callgraph,"",@"SHT_CUDA_CALLGRAPH"
	.align	4
	.sectionentsize	8
	.align		4
        /*0000*/ 	.word	0x00000000
	.align		4
        /*0004*/ 	.word	0xffffffff
	.align		4
        /*0008*/ 	.word	0x00000000
	.align		4
        /*000c*/ 	.word	0xfffffffe
	.align		4
        /*0010*/ 	.word	0x00000000
	.align		4
        /*0014*/ 	.word	0xfffffffd
	.align		4
        /*0018*/ 	.word	0x00000000
	.align		4
        /*001c*/ 	.word	0xfffffffc


//--------------------- .text._Z8AdditionPiS_S_   --------------------------
	.section	.text._Z8AdditionPiS_S_,"ax",@progbits
	.align	128
        .global         _Z8AdditionPiS_S_
        .type           _Z8AdditionPiS_S_,@function
        .size           _Z8AdditionPiS_S_,(.L_x_3 - _Z8AdditionPiS_S_)
        .other          _Z8AdditionPiS_S_,@"STO_CUDA_ENTRY STV_DEFAULT"
_Z8AdditionPiS_S_:
.text._Z8AdditionPiS_S_:
[----:B------:R-:W-:Y:S01]  /*0000*/  LDC R1, c[0x0][0x37c] ;  /* 0x0000df00ff017b82 */ /* 0x000fe20000000800 */
[----:B------:R-:W0:Y:S07]  /*0010*/  S2R R0, SR_TID.X ;  /* 0x0000000000007919 */ /* 0x000e2e0000002100 */
[----:B------:R-:W0:Y:S01]  /*0020*/  S2UR UR6, SR_CTAID.X ;  /* 0x00000000000679c3 */ /* 0x000e220000002500 */
[----:B------:R-:W1:Y:S07]  /*0030*/  LDCU.64 UR4, c[0x0][0x358] ;  /* 0x00006b00ff0477ac */ /* 0x000e6e0008000a00 */
[----:B------:R-:W0:Y:S08]  /*0040*/  LDC R9, c[0x0][0x360] ;  /* 0x0000d800ff097b82 */ /* 0x000e300000000800 */
[----:B------:R-:W2:Y:S08]  /*0050*/  LDC.64 R2, c[0x0][0x380] ;  /* 0x0000e000ff027b82 */ /* 0x000eb00000000a00 */
[----:B------:R-:W3:Y:S01]  /*0060*/  LDC.64 R4, c[0x0][0x388] ;  /* 0x0000e200ff047b82 */ /* 0x000ee20000000a00 */
[----:B0-----:R-:W-:-:S07]  /*0070*/  IMAD R9, R9, UR6, R0 ;  /* 0x0000000609097c24 */ /* 0x001fce000f8e0200 */
[----:B------:R-:W0:Y:S01]  /*0080*/  LDC.64 R6, c[0x0][0x390] ;  /* 0x0000e400ff067b82 */ /* 0x000e220000000a00 */
[----:B--2---:R-:W-:-:S06]  /*0090*/  IMAD.WIDE R2, R9, 0x4, R2 ;  /* 0x0000000409027825 */ /* 0x004fcc00078e0202 */
[----:B-1----:R-:W2:Y:S01]  /*00a0*/  LDG.E R2, desc[UR4][R2.64] ;  /* 0x0000000402027981 */ /* 0x002ea2000c1e1900 */
[----:B---3--:R-:W-:-:S06]  /*00b0*/  IMAD.WIDE R4, R9, 0x4, R4 ;  /* 0x0000000409047825 */ /* 0x008fcc00078e0204 */
[----:B------:R-:W2:Y:S01]  /*00c0*/  LDG.E R5, desc[UR4][R4.64] ;  /* 0x0000000404057981 */ /* 0x000ea2000c1e1900 */
[----:B0-----:R-:W-:-:S04]  /*00d0*/  IMAD.WIDE R6, R9, 0x4, R6 ;  /* 0x0000000409067825 */ /* 0x001fc800078e0206 */
[----:B--2---:R-:W-:-:S05]  /*00e0*/  IMAD R9, R2, R5, RZ ;  /* 0x0000000502097224 */ /* 0x004fca00078e02ff */
[----:B------:R-:W-:Y:S01]  /*00f0*/  STG.E desc[UR4][R6.64], R9 ;  /* 0x0000000906007986 */ /* 0x000fe2000c101904 */
[----:B------:R-:W-:Y:S05]  /*0100*/  EXIT ;  /* 0x000000000000794d */ /* 0x000fea0003800000 */
.L_x_0:
[----:B------:R-:W-:-:S00]  /*0110*/  BRA `(.L_x_0) ;  /* 0xfffffffc00fc7947 */ /* 0x000fc0000383ffff */
[----:B------:R-:W-:-:S00]  /*0120*/  NOP ;  /* 0x0000000000007918 */ /* 0x000fc00000000000 */
        /* <DEDUP_REMOVED lines=13> */
.L_x_3:


//--------------------- .text._Z2B3PiS_S_         --------------------------
	.section	.text._Z2B3PiS_S_,"ax",@progbits
	.align	128
        .global         _Z2B3PiS_S_
        .type           _Z2B3PiS_S_,@function
        .size           _Z2B3PiS_S_,(.L_x_4 - _Z2B3PiS_S_)
        .other          _Z2B3PiS_S_,@"STO_CUDA_ENTRY STV_DEFAULT"
_Z2B3PiS_S_:
.text._Z2B3PiS_S_:
        /* <DEDUP_REMOVED lines=9> */
[----:B--2---:R-:W-:-:S05]  /*0090*/  IMAD.WIDE R2, R9, 0x4, R2 ;  /* 0x0000000409027825 */ /* 0x004fca00078e0202 */
[----:B-1----:R-:W2:Y:S01]  /*00a0*/  LDG.E R0, desc[UR4][R2.64] ;  /* 0x0000000402007981 */ /* 0x002ea2000c1e1900 */
[----:B---3--:R-:W-:-:S05]  /*00b0*/  IMAD.WIDE R4, R9, 0x4, R4 ;  /* 0x0000000409047825 */ /* 0x008fca00078e0204 */
[----:B------:R-:W2:Y:S01]  /*00c0*/  LDG.E R11, desc[UR4][R4.64] ;  /* 0x00000004040b7981 */ /* 0x000ea2000c1e1900 */
[----:B0-----:R-:W-:-:S04]  /*00d0*/  IMAD.WIDE R6, R9, 0x4, R6 ;  /* 0x0000000409067825 */ /* 0x001fc800078e0206 */
[----:B--2---:R-:W-:-:S05]  /*00e0*/  IMAD R11, R0, R11, RZ ;  /* 0x0000000b000b7224 */ /* 0x004fca00078e02ff */
[----:B------:R0:W-:Y:S04]  /*00f0*/  STG.E desc[UR4][R6.64], R11 ;  /* 0x0000000b06007986 */ /* 0x0001e8000c101904 */
[----:B------:R-:W2:Y:S04]  /*0100*/  LDG.E R0, desc[UR4][R2.64] ;  /* 0x0000000402007981 */ /* 0x000ea8000c1e1900 */
[----:B------:R-:W2:Y:S02]  /*0110*/  LDG.E R9, desc[UR4][R4.64] ;  /* 0x0000000404097981 */ /* 0x000ea4000c1e1900 */
[----:B--2---:R-:W-:-:S05]  /*0120*/  IMAD R9, R0, R9, RZ ;  /* 0x0000000900097224 */ /* 0x004fca00078e02ff */
[----:B------:R-:W-:Y:S04]  /*0130*/  STG.E desc[UR4][R6.64], R9 ;  /* 0x0000000906007986 */ /* 0x000fe8000c101904 */
        /* <DEDUP_REMOVED lines=9> */
[----:B0-----:R-:W2:Y:S02]  /*01d0*/  LDG.E R11, desc[UR4][R4.64] ;  /* 0x00000004040b7981 */ /* 0x001ea4000c1e1900 */
[----:B--2---:R-:W-:-:S05]  /*01e0*/  IMAD R11, R0, R11, RZ ;  /* 0x0000000b000b7224 */ /* 0x004fca00078e02ff */
[----:B------:R-:W-:Y:S01]  /*01f0*/  STG.E desc[UR4][R6.64], R11 ;  /* 0x0000000b06007986 */ /* 0x000fe2000c101904 */
[----:B------:R-:W-:Y:S05]  /*0200*/  EXIT ;  /* 0x000000000000794d */ /* 0x000fea0003800000 */
.L_x_1:
        /* <DEDUP_REMOVED lines=15> */
.L_x_4:


//--------------------- .text._Z2B2PiS_S_i        --------------------------
	.section	.text._Z2B2PiS_S_i,"ax",@progbits
	.align	128
        .global         _Z2B2PiS_S_i
        .type           _Z2B2PiS_S_i,@function
        .size           _Z2B2PiS_S_i,(.L_x_5 - _Z2B2PiS_S_i)
        .other          _Z2B2PiS_S_i,@"STO_CUDA_ENTRY STV_DEFAULT"
_Z2B2PiS_S_i:
.text._Z2B2PiS_S_i:
[----:B------:R-:W-:Y:S01]  /*0000*/  LDC R1, c[0x0][0x37c] ;  /* 0x0000df00ff017b82 */ /* 0x000fe20000000800 */
[----:B------:R-:W0:Y:S07]  /*0010*/  S2R R7, SR_TID.X ;  /* 0x0000000000077919 */ /* 0x000e2e0000002100 */
[----:B------:R-:W0:Y:S01]  /*0020*/  S2UR UR6, SR_CTAID.X ;  /* 0x00000000000679c3 */ /* 0x000e220000002500 */
[----:B------:R-:W1:Y:S07]  /*0030*/  LDCU.64 UR4, c[0x0][0x358] ;  /* 0x00006b00ff0477ac */ /* 0x000e6e0008000a00 */
[----:B------:R-:W0:Y:S08]  /*0040*/  LDC R0, c[0x0][0x360] ;  /* 0x0000d800ff007b82 */ /* 0x000e300000000800 */
[----:B------:R-:W2:Y:S08]  /*0050*/  LDC R9, c[0x0][0x398] ;  /* 0x0000e600ff097b82 */ /* 0x000eb00000000800 */
[----:B------:R-:W3:Y:S08]  /*0060*/  LDC.64 R2, c[0x0][0x380] ;  /* 0x0000e000ff027b82 */ /* 0x000ef00000000a00 */
[----:B------:R-:W4:Y:S01]  /*0070*/  LDC.64 R4, c[0x0][0x388] ;  /* 0x0000e200ff047b82 */ /* 0x000f220000000a00 */
[----:B0-----:R-:W-:-:S05]  /*0080*/  IMAD R0, R0, UR6, R7 ;  /* 0x0000000600007c24 */ /* 0x001fca000f8e0207 */
[----:B--2---:R-:W-:Y:S02]  /*0090*/  LEA R9, R9, R0, 0xb ;  /* 0x0000000009097211 */ /* 0x004fe400078e58ff */
[----:B------:R-:W0:Y:S03]  /*00a0*/  LDC.64 R6, c[0x0][0x390] ;  /* 0x0000e400ff067b82 */ /* 0x000e260000000a00 */
[----:B---3--:R-:W-:-:S06]  /*00b0*/  IMAD.WIDE R2, R9, 0x4, R2 ;  /* 0x0000000409027825 */ /* 0x008fcc00078e0202 */
[----:B-1----:R-:W2:Y:S01]  /*00c0*/  LDG.E R2, desc[UR4][R2.64] ;  /* 0x0000000402027981 */ /* 0x002ea2000c1e1900 */
[----:B----4-:R-:W-:-:S06]  /*00d0*/  IMAD.WIDE R4, R9, 0x4, R4 ;  /* 0x0000000409047825 */ /* 0x010fcc00078e0204 */
[----:B------:R-:W2:Y:S01]  /*00e0*/  LDG.E R5, desc[UR4][R4.64] ;  /* 0x0000000404057981 */ /* 0x000ea2000c1e1900 */
[----:B0-----:R-:W-:-:S04]  /*00f0*/  IMAD.WIDE R6, R9, 0x4, R6 ;  /* 0x0000000409067825 */ /* 0x001fc800078e0206 */
[----:B--2---:R-:W-:-:S05]  /*0100*/  IMAD R9, R2, R5, RZ ;  /* 0x0000000502097224 */ /* 0x004fca00078e02ff */
[----:B------:R-:W-:Y:S01]  /*0110*/  STG.E desc[UR4][R6.64], R9 ;  /* 0x0000000906007986 */ /* 0x000fe2000c101904 */
[----:B------:R-:W-:Y:S05]  /*0120*/  EXIT ;  /* 0x000000000000794d */ /* 0x000fea0003800000 */
.L_x_2:
        /* <DEDUP_REMOVED lines=13> */
.L_x_5:


//--------------------- .nv.shared.reserved.0     --------------------------
	.section	.nv.shared.reserved.0,"aw",@nobits
	.weak		__nv_reservedSMEM_offset_0_alias
	.size		__nv_reservedSMEM_offset_0_alias, 0, 64
	.other		__nv_reservedSMEM_offset_0_alias,@"STO_CUDA_RESERVED_SHARED STV_DEFAULT"
__nv_reservedSMEM_offset_0_alias:
	.zero		0
	.zero		64


//--------------------- .nv.constant0._Z8AdditionPiS_S_ --------------------------
	.section	.nv.constant0._Z8AdditionPiS_S_,"a",@progbits
	.sectionflags	@""
	.align	4
.nv.constant0._Z8AdditionPiS_S_:
	.zero		920


//--------------------- .nv.constant0._Z2B3PiS_S_ --------------------------
	.section	.nv.constant0._Z2B3PiS_S_,"a",@progbits
	.sectionflags	@""
	.align	4
.nv.constant0._Z2B3PiS_S_:
	.zero		920


//--------------------- .nv.constant0._Z2B2PiS_S_i --------------------------
	.section	.nv.constant0._Z2B2PiS_S_i,"a",@progbits
	.sectionflags	@""
	.align	4
.nv.constant0._Z2B2PiS_S_i:
	.zero		924


//--------------------- SYMBOLS --------------------------

	.type		.nv.reservedSmem.offset0,@object
	.size		.nv.reservedSmem.offset0,0x4
